	.headerflags	@"EF_CUDA_TEXMODE_UNIFIED EF_CUDA_64BIT_ADDRESS EF_CUDA_ACCELERATORS EF_CUDA_SM90 EF_CUDA_VIRTUAL_SM(EF_CUDA_SM90)"
	.elftype	@"ET_EXEC"


//--------------------- .nv.info                  --------------------------
	.section	.nv.info,"",@"SHT_CUDA_INFO"
	.align	4


	//----- nvinfo : EIATTR_REGCOUNT
	.align		4
        /*0000*/ 	.byte	0x04, 0x2f
        /*0002*/ 	.short	(.L_1 - .L_0)
	.align		4
.L_0:
        /*0004*/ 	.word	index@(triton_poi_fused_stack_0)
        /*0008*/ 	.word	0x0000000c


	//----- nvinfo : EIATTR_MIN_STACK_SIZE
	.align		4
.L_1:
        /*000c*/ 	.byte	0x04, 0x12
        /*000e*/ 	.short	(.L_3 - .L_2)
	.align		4
.L_2:
        /*0010*/ 	.word	index@(triton_poi_fused_stack_0)
        /*0014*/ 	.word	0x00000000


	//----- nvinfo : EIATTR_FRAME_SIZE
	.align		4
.L_3:
        /*0018*/ 	.byte	0x04, 0x11
        /*001a*/ 	.short	(.L_5 - .L_4)
	.align		4
.L_4:
        /*001c*/ 	.word	index@(triton_poi_fused_stack_0)
        /*0020*/ 	.word	0x00000000


	//----- nvinfo : EIATTR_MIN_STACK_SIZE
	.align		4
.L_5:
        /*0024*/ 	.byte	0x04, 0x12
        /*0026*/ 	.short	(.L_7 - .L_6)
	.align		4
.L_6:
        /*0028*/ 	.word	index@(triton_poi_fused_stack_0)
        /*002c*/ 	.word	0x00000000
.L_7:


//--------------------- .nv.info.triton_poi_fused_stack_0 --------------------------
	.section	.nv.info.triton_poi_fused_stack_0,"",@"SHT_CUDA_INFO"
	.sectionflags	@""
	.align	4


	//----- nvinfo : EIATTR_CUDA_API_VERSION
	.align		4
        /*0000*/ 	.byte	0x04, 0x37
        /*0002*/ 	.short	(.L_9 - .L_8)
.L_8:
        /*0004*/ 	.word	0x0000007c


	//----- nvinfo : EIATTR_KPARAM_INFO
	.align		4
.L_9:
        /*0008*/ 	.byte	0x04, 0x17
        /*000a*/ 	.short	(.L_11 - .L_10)
.L_10:
        /*000c*/ 	.word	0x00000000
        /*0010*/ 	.short	0x0002
        /*0012*/ 	.short	0x0010
        /*0014*/ 	.byte	0x00, 0xf0, 0x11, 0x00


	//----- nvinfo : EIATTR_KPARAM_INFO
	.align		4
.L_11:
        /*0018*/ 	.byte	0x04, 0x17
        /*001a*/ 	.short	(.L_13 - .L_12)
.L_12:
        /*001c*/ 	.word	0x00000000
        /*0020*/ 	.short	0x0001
        /*0022*/ 	.short	0x0008
        /*0024*/ 	.byte	0x00, 0xf4, 0x21, 0x00


	//----- nvinfo : EIATTR_KPARAM_INFO
	.align		4
.L_13:
        /*0028*/ 	.byte	0x04, 0x17
        /*002a*/ 	.short	(.L_15 - .L_14)
.L_14:
        /*002c*/ 	.word	0x00000000
        /*0030*/ 	.short	0x0000
        /*0032*/ 	.short	0x0000
        /*0034*/ 	.byte	0x00, 0xf4, 0x21, 0x00


	//----- nvinfo : EIATTR_SPARSE_MMA_MASK
	.align		4
.L_15:
        /*0038*/ 	.byte	0x03, 0x50
        /*003a*/ 	.short	0x0000


	//----- nvinfo : EIATTR_MAXREG_COUNT
	.align		4
        /*003c*/ 	.byte	0x03, 0x1b
        /*003e*/ 	.short	0x00ff


	//----- nvinfo : EIATTR_EXIT_INSTR_OFFSETS
	.align		4
        /*0040*/ 	.byte	0x04, 0x1c
        /*0042*/ 	.short	(.L_17 - .L_16)


	//   ....[0]....
.L_16:
        /*0044*/ 	.word	0x000002a0


	//   ....[1]....
        /*0048*/ 	.word	0x000002c0


	//----- nvinfo : EIATTR_REQNTID
	.align		4
.L_17:
        /*004c*/ 	.byte	0x04, 0x10
        /*004e*/ 	.short	(.L_19 - .L_18)
.L_18:
        /*0050*/ 	.word	0x00000020
        /*0054*/ 	.word	0x00000001
        /*0058*/ 	.word	0x00000001


	//----- nvinfo : EIATTR_CBANK_PARAM_SIZE
	.align		4
.L_19:
        /*005c*/ 	.byte	0x03, 0x19
        /*005e*/ 	.short	0x0014


	//----- nvinfo : EIATTR_PARAM_CBANK
	.align		4
        /*0060*/ 	.byte	0x04, 0x0a
        /*0062*/ 	.short	(.L_21 - .L_20)
	.align		4
.L_20:
        /*0064*/ 	.word	index@(.nv.constant0.triton_poi_fused_stack_0)
        /*0068*/ 	.short	0x0210
        /*006a*/ 	.short	0x0014


	//----- nvinfo : EIATTR_SW_WAR
	.align		4
.L_21:
        /*006c*/ 	.byte	0x04, 0x36
        /*006e*/ 	.short	(.L_23 - .L_22)
.L_22:
        /*0070*/ 	.word	0x00000008
.L_23:


//--------------------- .nv.callgraph             --------------------------
	.section	.nv.callgraph,"",@"SHT_CUDA_CALLGRAPH"
	.align	4
	.sectionentsize	8
	.align		4
        /*0000*/ 	.word	0x00000000
	.align		4
        /*0004*/ 	.word	0xffffffff
	.align		4
        /*0008*/ 	.word	0x00000000
	.align		4
        /*000c*/ 	.word	0xfffffffe
	.align		4
        /*0010*/ 	.word	0x00000000
	.align		4
        /*0014*/ 	.word	0xfffffffd
	.align		4
        /*0018*/ 	.word	0x00000000
	.align		4
        /*001c*/ 	.word	0xfffffffc


//--------------------- .text.triton_poi_fused_stack_0 --------------------------
	.section	.text.triton_poi_fused_stack_0,"ax",@progbits
	.align	128
        .global         triton_poi_fused_stack_0
        .type           triton_poi_fused_stack_0,@function
        .size           triton_poi_fused_stack_0,(.L_x_1 - triton_poi_fused_stack_0)
        .other          triton_poi_fused_stack_0,@"STO_CUDA_ENTRY STV_DEFAULT"
triton_poi_fused_stack_0:
.text.triton_poi_fused_stack_0:
[----:B------:R-:W0:Y:S02]  /*0000*/  LDC R1, c[0x0][0x28] ;  /* 0x00000a00ff017b82 */ /* 0x000e240000000800 */
[----:B------:R-:W1:Y:S01]  /*0010*/  S2R R8, SR_TID.X ;  /* 0x0000000000087919 */ /* 0x000e620000002100 */
[----:B------:R-:W2:Y:S01]  /*0020*/  LDC.64 R2, c[0x0][0x210] ;  /* 0x00008400ff027b82 */ /* 0x000ea20000000a00 */
[----:B------:R-:W-:Y:S01]  /*0030*/  IMAD.MOV.U32 R4, RZ, RZ, RZ ;  /* 0x000000ffff047224 */ /* 0x000fe200078e00ff */
[----:B------:R-:W-:Y:S01]  /*0040*/  ULDC.64 UR4, c[0x0][0x208] ;  /* 0x0000820000047ab9 */ /* 0x000fe20000000a00 */
[----:B------:R-:W3:Y:S01]  /*0050*/  S2R R5, SR_CTAID.X ;  /* 0x0000000000057919 */ /* 0x000ee20000002500 */
[----:B-1----:R-:W-:-:S05]  /*0060*/  LOP3.LUT R0, R8, 0x7, RZ, 0xc0, !PT ;  /* 0x0000000708007812 */ /* 0x002fca00078ec0ff */
[----:B---3--:R-:W-:Y:S02]  /*0070*/  IMAD R5, R5, 0x8, R0 ;  /* 0x0000000805057824 */ /* 0x008fe400078e0200 */
[----:B------:R-:W-:Y:S02]  /*0080*/  IMAD.MOV.U32 R0, RZ, RZ, RZ ;  /* 0x000000ffff007224 */ /* 0x000fe400078e00ff */
[C---:B------:R-:W-:Y:S01]  /*0090*/  IMAD.SHL.U32 R7, R5.reuse, 0x4, RZ ;  /* 0x0000000405077824 */ /* 0x040fe200078e00ff */
[----:B------:R-:W-:-:S03]  /*00a0*/  ISETP.GE.AND P1, PT, R5, 0x4, PT ;  /* 0x000000040500780c */ /* 0x000fc60003f26270 */
[----:B--2---:R-:W-:Y:S01]  /*00b0*/  IMAD.WIDE R2, R7, 0x4, R2 ;  /* 0x0000000407027825 */ /* 0x004fe200078e0202 */
[----:B------:R-:W-:-:S09]  /*00c0*/  CS2R R6, SRZ ;  /* 0x0000000000067805 */ /* 0x000fd2000001ff00 */
[----:B------:R-:W2:Y:S04]  /*00d0*/  @!P1 LDG.E.EL R0, desc[UR4][R2.64] ;  /* 0x0000000402009981 */ /* 0x000ea8000c2e1900 */
[----:B------:R-:W3:Y:S04]  /*00e0*/  @!P1 LDG.E.EL R4, desc[UR4][R2.64+0x4] ;  /* 0x0000040402049981 */ /* 0x000ee8000c2e1900 */
[----:B------:R-:W4:Y:S04]  /*00f0*/  @!P1 LDG.E.EL R6, desc[UR4][R2.64+0x8] ;  /* 0x0000080402069981 */ /* 0x000f28000c2e1900 */
[----:B------:R1:W5:Y:S02]  /*0100*/  @!P1 LDG.E.EL R7, desc[UR4][R2.64+0xc] ;  /* 0x00000c0402079981 */ /* 0x000364000c2e1900 */
[----:B-1----:R-:W1:Y:S02]  /*0110*/  LDC.64 R2, c[0x0][0x218] ;  /* 0x00008600ff027b82 */ /* 0x002e640000000a00 */
[----:B-1----:R-:W-:Y:S01]  /*0120*/  IMAD.WIDE R2, R5, 0x4, R2 ;  /* 0x0000000405027825 */ /* 0x002fe200078e0202 */
[----:B--2---:R-:W-:-:S02]  /*0130*/  SEL R0, R0, RZ, !P1 ;  /* 0x000000ff00007207 */ /* 0x004fc40004800000 */
[----:B---3--:R-:W-:Y:S02]  /*0140*/  SEL R4, R4, RZ, !P1 ;  /* 0x000000ff04047207 */ /* 0x008fe40004800000 */
[----:B------:R-:W-:Y:S01]  /*0150*/  LOP3.LUT R9, R0, 0x7fffffff, RZ, 0xc0, !PT ;  /* 0x7fffffff00097812 */ /* 0x000fe200078ec0ff */
[----:B------:R-:W-:Y:S01]  /*0160*/  IMAD.MOV.U32 R0, RZ, RZ, 0x3e800000 ;  /* 0x3e800000ff007424 */ /* 0x000fe200078e00ff */
[----:B----4-:R-:W-:Y:S02]  /*0170*/  SEL R6, R6, RZ, !P1 ;  /* 0x000000ff06067207 */ /* 0x010fe40004800000 */
[----:B------:R-:W-:Y:S02]  /*0180*/  LOP3.LUT R4, R4, 0x7fffffff, RZ, 0xc0, !PT ;  /* 0x7fffffff04047812 */ /* 0x000fe400078ec0ff */
[----:B-----5:R-:W-:Y:S02]  /*0190*/  SEL R7, R7, RZ, !P1 ;  /* 0x000000ff07077207 */ /* 0x020fe40004800000 */
[----:B------:R-:W-:Y:S01]  /*01a0*/  LOP3.LUT R6, R6, 0x7fffffff, RZ, 0xc0, !PT ;  /* 0x7fffffff06067812 */ /* 0x000fe200078ec0ff */
[----:B------:R-:W-:Y:S01]  /*01b0*/  FADD R9, R9, R4 ;  /* 0x0000000409097221 */ /* 0x000fe20000000000 */
[----:B------:R-:W-:-:S03]  /*01c0*/  LOP3.LUT R7, R7, 0x7fffffff, RZ, 0xc0, !PT ;  /* 0x7fffffff07077812 */ /* 0x000fc600078ec0ff */
[----:B------:R-:W-:-:S04]  /*01d0*/  FADD R6, R9, R6 ;  /* 0x0000000609067221 */ /* 0x000fc80000000000 */
[----:B------:R-:W-:-:S05]  /*01e0*/  FADD R7, R6, R7 ;  /* 0x0000000706077221 */ /* 0x000fca0000000000 */
[C---:B------:R-:W-:Y:S02]  /*01f0*/  FSETP.GT.AND P0, PT, |R7|.reuse, 8.50705917302346158658e+37, PT ;  /* 0x7e8000000700780b */ /* 0x040fe40003f04200 */
[----:B------:R-:W-:Y:S02]  /*0200*/  FSETP.GEU.AND P2, PT, |R7|, 1.175494350822287508e-38, PT ;  /* 0x008000000700780b */ /* 0x000fe40003f4e200 */
[----:B------:R-:W-:-:S09]  /*0210*/  FSEL R0, R0, 1, P0 ;  /* 0x3f80000000007808 */ /* 0x000fd20000000000 */
[----:B------:R-:W-:Y:S01]  /*0220*/  @P0 FMUL R7, R7, 0.25 ;  /* 0x3e80000007070820 */ /* 0x000fe20000400000 */
[----:B------:R-:W-:Y:S01]  /*0230*/  LOP3.LUT P0, RZ, R8, 0x18, RZ, 0xc0, !PT ;  /* 0x0000001808ff7812 */ /* 0x000fe2000780c0ff */
[----:B------:R-:W-:Y:S02]  /*0240*/  @!P2 FMUL R0, R0, 16777216 ;  /* 0x4b8000000000a820 */ /* 0x000fe40000400000 */
[----:B------:R-:W-:Y:S01]  /*0250*/  @!P2 FMUL R7, R7, 16777216 ;  /* 0x4b8000000707a820 */ /* 0x000fe20000400000 */
[----:B------:R-:W-:-:S05]  /*0260*/  ISETP.LT.AND P0, PT, R5, 0x8, !P0 ;  /* 0x000000080500780c */ /* 0x000fca0004701270 */
[----:B------:R-:W1:Y:S02]  /*0270*/  MUFU.RCP R7, R7 ;  /* 0x0000000700077308 */ /* 0x000e640000001000 */
[----:B-1----:R-:W-:-:S05]  /*0280*/  FMUL R0, R7, R0 ;  /* 0x0000000007007220 */ /* 0x002fca0000400000 */
[----:B------:R-:W-:Y:S01]  /*0290*/  SEL R5, R0, 0x3f800000, !P1 ;  /* 0x3f80000000057807 */ /* 0x000fe20004800000 */
[----:B------:R-:W-:Y:S06]  /*02a0*/  @!P0 EXIT ;  /* 0x000000000000894d */ /* 0x000fec0003800000 */
[----:B------:R-:W-:Y:S01]  /*02b0*/  STG.E desc[UR4][R2.64], R5 ;  /* 0x0000000502007986 */ /* 0x000fe2000c101904 */
[----:B------:R-:W-:Y:S05]  /*02c0*/  EXIT ;  /* 0x000000000000794d */ /* 0x000fea0003800000 */
.L_x_0:
[----:B------:R-:W-:-:S00]  /*02d0*/  BRA `(.L_x_0) ;  /* 0xfffffffc00fc7947 */ /* 0x000fc0000383ffff */
[----:B------:R-:W-:-:S00]  /*02e0*/  NOP ;  /* 0x0000000000007918 */ /* 0x000fc00000000000 */
        /* <DEDUP_REMOVED lines=9> */
.L_x_1:


//--------------------- .nv.constant0.triton_poi_fused_stack_0 --------------------------
	.section	.nv.constant0.triton_poi_fused_stack_0,"a",@progbits
	.sectionflags	@""
	.align	4
.nv.constant0.triton_poi_fused_stack_0:
	.zero		548
